	.headerflags	@"EF_CUDA_TEXMODE_UNIFIED EF_CUDA_64BIT_ADDRESS EF_CUDA_ACCELERATORS EF_CUDA_SM90 EF_CUDA_VIRTUAL_SM(EF_CUDA_SM90)"
	.elftype	@"ET_EXEC"


//--------------------- .nv.info                  --------------------------
	.section	.nv.info,"",@"SHT_CUDA_INFO"
	.align	4


	//----- nvinfo : EIATTR_REGCOUNT
	.align		4
        /*0000*/ 	.byte	0x04, 0x2f
        /*0002*/ 	.short	(.L_1 - .L_0)
	.align		4
.L_0:
        /*0004*/ 	.word	index@(triton_poi_fused_convolution_37)
        /*0008*/ 	.word	0x0000000c


	//----- nvinfo : EIATTR_MIN_STACK_SIZE
	.align		4
.L_1:
        /*000c*/ 	.byte	0x04, 0x12
        /*000e*/ 	.short	(.L_3 - .L_2)
	.align		4
.L_2:
        /*0010*/ 	.word	index@(triton_poi_fused_convolution_37)
        /*0014*/ 	.word	0x00000000


	//----- nvinfo : EIATTR_FRAME_SIZE
	.align		4
.L_3:
        /*0018*/ 	.byte	0x04, 0x11
        /*001a*/ 	.short	(.L_5 - .L_4)
	.align		4
.L_4:
        /*001c*/ 	.word	index@(triton_poi_fused_convolution_37)
        /*0020*/ 	.word	0x00000000


	//----- nvinfo : EIATTR_MIN_STACK_SIZE
	.align		4
.L_5:
        /*0024*/ 	.byte	0x04, 0x12
        /*0026*/ 	.short	(.L_7 - .L_6)
	.align		4
.L_6:
        /*0028*/ 	.word	index@(triton_poi_fused_convolution_37)
        /*002c*/ 	.word	0x00000000
.L_7:


//--------------------- .nv.info.triton_poi_fused_convolution_37 --------------------------
	.section	.nv.info.triton_poi_fused_convolution_37,"",@"SHT_CUDA_INFO"
	.sectionflags	@""
	.align	4


	//----- nvinfo : EIATTR_CUDA_API_VERSION
	.align		4
        /*0000*/ 	.byte	0x04, 0x37
        /*0002*/ 	.short	(.L_9 - .L_8)
.L_8:
        /*0004*/ 	.word	0x0000007c


	//----- nvinfo : EIATTR_KPARAM_INFO
	.align		4
.L_9:
        /*0008*/ 	.byte	0x04, 0x17
        /*000a*/ 	.short	(.L_11 - .L_10)
.L_10:
        /*000c*/ 	.word	0x00000000
        /*0010*/ 	.short	0x0002
        /*0012*/ 	.short	0x0010
        /*0014*/ 	.byte	0x00, 0xf0, 0x11, 0x00


	//----- nvinfo : EIATTR_KPARAM_INFO
	.align		4
.L_11:
        /*0018*/ 	.byte	0x04, 0x17
        /*001a*/ 	.short	(.L_13 - .L_12)
.L_12:
        /*001c*/ 	.word	0x00000000
        /*0020*/ 	.short	0x0001
        /*0022*/ 	.short	0x0008
        /*0024*/ 	.byte	0x00, 0xf4, 0x21, 0x00


	//----- nvinfo : EIATTR_KPARAM_INFO
	.align		4
.L_13:
        /*0028*/ 	.byte	0x04, 0x17
        /*002a*/ 	.short	(.L_15 - .L_14)
.L_14:
        /*002c*/ 	.word	0x00000000
        /*0030*/ 	.short	0x0000
        /*0032*/ 	.short	0x0000
        /*0034*/ 	.byte	0x00, 0xf4, 0x21, 0x00


	//----- nvinfo : EIATTR_SPARSE_MMA_MASK
	.align		4
.L_15:
        /*0038*/ 	.byte	0x03, 0x50
        /*003a*/ 	.short	0x0000


	//----- nvinfo : EIATTR_MAXREG_COUNT
	.align		4
        /*003c*/ 	.byte	0x03, 0x1b
        /*003e*/ 	.short	0x00ff


	//----- nvinfo : EIATTR_EXIT_INSTR_OFFSETS
	.align		4
        /*0040*/ 	.byte	0x04, 0x1c
        /*0042*/ 	.short	(.L_17 - .L_16)


	//   ....[0]....
.L_16:
        /*0044*/ 	.word	0x00000150


	//----- nvinfo : EIATTR_REQNTID
	.align		4
.L_17:
        /*0048*/ 	.byte	0x04, 0x10
        /*004a*/ 	.short	(.L_19 - .L_18)
.L_18:
        /*004c*/ 	.word	0x00000080
        /*0050*/ 	.word	0x00000001
        /*0054*/ 	.word	0x00000001


	//----- nvinfo : EIATTR_CBANK_PARAM_SIZE
	.align		4
.L_19:
        /*0058*/ 	.byte	0x03, 0x19
        /*005a*/ 	.short	0x0014


	//----- nvinfo : EIATTR_PARAM_CBANK
	.align		4
        /*005c*/ 	.byte	0x04, 0x0a
        /*005e*/ 	.short	(.L_21 - .L_20)
	.align		4
.L_20:
        /*0060*/ 	.word	index@(.nv.constant0.triton_poi_fused_convolution_37)
        /*0064*/ 	.short	0x0210
        /*0066*/ 	.short	0x0014


	//----- nvinfo : EIATTR_SW_WAR
	.align		4
.L_21:
        /*0068*/ 	.byte	0x04, 0x36
        /*006a*/ 	.short	(.L_23 - .L_22)
.L_22:
        /*006c*/ 	.word	0x00000008
.L_23:


//--------------------- .nv.callgraph             --------------------------
	.section	.nv.callgraph,"",@"SHT_CUDA_CALLGRAPH"
	.align	4
	.sectionentsize	8
	.align		4
        /*0000*/ 	.word	0x00000000
	.align		4
        /*0004*/ 	.word	0xffffffff
	.align		4
        /*0008*/ 	.word	0x00000000
	.align		4
        /*000c*/ 	.word	0xfffffffe
	.align		4
        /*0010*/ 	.word	0x00000000
	.align		4
        /*0014*/ 	.word	0xfffffffd
	.align		4
        /*0018*/ 	.word	0x00000000
	.align		4
        /*001c*/ 	.word	0xfffffffc


//--------------------- .text.triton_poi_fused_convolution_37 --------------------------
	.section	.text.triton_poi_fused_convolution_37,"ax",@progbits
	.align	128
        .global         triton_poi_fused_convolution_37
        .type           triton_poi_fused_convolution_37,@function
        .size           triton_poi_fused_convolution_37,(.L_x_1 - triton_poi_fused_convolution_37)
        .other          triton_poi_fused_convolution_37,@"STO_CUDA_ENTRY STV_DEFAULT"
triton_poi_fused_convolution_37:
.text.triton_poi_fused_convolution_37:
[----:B------:R-:W-:Y:S01]  /*0000*/  LDC R1, c[0x0][0x28] ;  /* 0x00000a00ff017b82 */ /* 0x000fe20000000800 */
[----:B------:R-:W1:Y:S07]  /*0010*/  S2R R0, SR_TID.X ;  /* 0x0000000000007919 */ /* 0x000e6e0000002100 */
[----:B------:R-:W2:Y:S01]  /*0020*/  LDC.64 R4, c[0x0][0x218] ;  /* 0x00008600ff047b82 */ /* 0x000ea20000000a00 */
[----:B------:R-:W-:Y:S01]  /*0030*/  ULDC.64 UR4, c[0x0][0x208] ;  /* 0x0000820000047ab9 */ /* 0x000fe20000000a00 */
[----:B------:R-:W3:Y:S06]  /*0040*/  S2R R7, SR_CTAID.X ;  /* 0x0000000000077919 */ /* 0x000eec0000002500 */
[----:B------:R-:W4:Y:S01]  /*0050*/  LDC.64 R2, c[0x0][0x210] ;  /* 0x00008400ff027b82 */ /* 0x000f220000000a00 */
[----:B-1----:R-:W-:Y:S01]  /*0060*/  IMAD.SHL.U32 R0, R0, 0x2, RZ ;  /* 0x0000000200007824 */ /* 0x002fe200078e00ff */
[----:B---3--:R-:W-:-:S04]  /*0070*/  SHF.R.S32.HI R6, RZ, 0x17, R7 ;  /* 0x00000017ff067819 */ /* 0x008fc80000011407 */
[----:B------:R-:W-:-:S04]  /*0080*/  LOP3.LUT R0, R0, 0xfe, RZ, 0xc0, !PT ;  /* 0x000000fe00007812 */ /* 0x000fc800078ec0ff */
[----:B------:R-:W-:Y:S02]  /*0090*/  LEA R7, R7, R0, 0x8 ;  /* 0x0000000007077211 */ /* 0x000fe400078e40ff */
[----:B------:R-:W-:-:S03]  /*00a0*/  SGXT R0, R6, 0x1 ;  /* 0x000000010600781a */ /* 0x000fc60000000200 */
[----:B----4-:R-:W-:Y:S01]  /*00b0*/  IMAD.WIDE R2, R7, 0x4, R2 ;  /* 0x0000000407027825 */ /* 0x010fe200078e0202 */
[----:B------:R-:W-:-:S04]  /*00c0*/  LEA.HI R0, R0, R7, RZ, 0x5 ;  /* 0x0000000700007211 */ /* 0x000fc800078f28ff */
[----:B------:R-:W-:-:S05]  /*00d0*/  LOP3.LUT R0, R0, 0xffffffe0, RZ, 0xc0, !PT ;  /* 0xffffffe000007812 */ /* 0x000fca00078ec0ff */
[----:B------:R-:W-:Y:S02]  /*00e0*/  IMAD.IADD R9, R7, 0x1, -R0 ;  /* 0x0000000107097824 */ /* 0x000fe400078e0a00 */
[----:B------:R-:W3:Y:S02]  /*00f0*/  LDG.E.64 R6, desc[UR4][R2.64] ;  /* 0x0000000402067981 */ /* 0x000ee4000c1e1b00 */
[----:B--2---:R-:W-:-:S06]  /*0100*/  IMAD.WIDE R4, R9, 0x4, R4 ;  /* 0x0000000409047825 */ /* 0x004fcc00078e0204 */
[----:B------:R-:W3:Y:S02]  /*0110*/  LDG.E.EL.64 R4, desc[UR4][R4.64] ;  /* 0x0000000404047981 */ /* 0x000ee4000c2e1b00 */
[----:B---3--:R-:W-:Y:S01]  /*0120*/  FADD R6, R6, R4 ;  /* 0x0000000406067221 */ /* 0x008fe20000000000 */
[----:B------:R-:W-:-:S05]  /*0130*/  FADD R7, R7, R5 ;  /* 0x0000000507077221 */ /* 0x000fca0000000000 */
[----:B------:R-:W-:Y:S01]  /*0140*/  STG.E.64 desc[UR4][R2.64], R6 ;  /* 0x0000000602007986 */ /* 0x000fe2000c101b04 */
[----:B------:R-:W-:Y:S05]  /*0150*/  EXIT ;  /* 0x000000000000794d */ /* 0x000fea0003800000 */
.L_x_0:
[----:B------:R-:W-:-:S00]  /*0160*/  BRA `(.L_x_0) ;  /* 0xfffffffc00fc7947 */ /* 0x000fc0000383ffff */
[----:B------:R-:W-:-:S00]  /*0170*/  NOP ;  /* 0x0000000000007918 */ /* 0x000fc00000000000 */
        /* <DEDUP_REMOVED lines=8> */
.L_x_1:


//--------------------- .nv.constant0.triton_poi_fused_convolution_37 --------------------------
	.section	.nv.constant0.triton_poi_fused_convolution_37,"a",@progbits
	.sectionflags	@""
	.align	4
.nv.constant0.triton_poi_fused_convolution_37:
	.zero		548
